//
// Generated by NVIDIA NVVM Compiler
//
// Compiler Build ID: CL-36424714
// Cuda compilation tools, release 13.0, V13.0.88
// Based on NVVM 20.0.0
//

.version 9.0
.target sm_100
.address_size 64

	// .globl	_Z17TiledMatmulKernelPfS_S_jjj
// _ZZ17TiledMatmulKernelPfS_S_jjjE5TileA has been demoted
// _ZZ17TiledMatmulKernelPfS_S_jjjE5TileB has been demoted

.visible .entry _Z17TiledMatmulKernelPfS_S_jjj(
	.param .u64 .ptr .align 1 _Z17TiledMatmulKernelPfS_S_jjj_param_0,
	.param .u64 .ptr .align 1 _Z17TiledMatmulKernelPfS_S_jjj_param_1,
	.param .u64 .ptr .align 1 _Z17TiledMatmulKernelPfS_S_jjj_param_2,
	.param .u32 _Z17TiledMatmulKernelPfS_S_jjj_param_3,
	.param .u32 _Z17TiledMatmulKernelPfS_S_jjj_param_4,
	.param .u32 _Z17TiledMatmulKernelPfS_S_jjj_param_5
)
{
	.reg .pred 	%p<14>;
	.reg .b32 	%r<55>;
	.reg .b32 	%f<181>;
	.reg .b64 	%rd<21>;
	// demoted variable
	.shared .align 4 .b8 _ZZ17TiledMatmulKernelPfS_S_jjjE5TileA[1024];
	// demoted variable
	.shared .align 4 .b8 _ZZ17TiledMatmulKernelPfS_S_jjjE5TileB[1024];
	ld.param.u64 	%rd4, [_Z17TiledMatmulKernelPfS_S_jjj_param_0];
	ld.param.u64 	%rd5, [_Z17TiledMatmulKernelPfS_S_jjj_param_1];
	ld.param.u64 	%rd3, [_Z17TiledMatmulKernelPfS_S_jjj_param_2];
	ld.param.u32 	%r31, [_Z17TiledMatmulKernelPfS_S_jjj_param_3];
	ld.param.u32 	%r32, [_Z17TiledMatmulKernelPfS_S_jjj_param_4];
	ld.param.u32 	%r33, [_Z17TiledMatmulKernelPfS_S_jjj_param_5];
	cvta.to.global.u64 	%rd1, %rd5;
	cvta.to.global.u64 	%rd2, %rd4;
	mov.u32 	%r34, %ntid.y;
	mov.u32 	%r35, %ctaid.y;
	mov.u32 	%r1, %tid.y;
	mad.lo.s32 	%r2, %r34, %r35, %r1;
	mov.u32 	%r36, %ntid.x;
	mov.u32 	%r37, %ctaid.x;
	mov.u32 	%r3, %tid.x;
	mad.lo.s32 	%r4, %r36, %r37, %r3;
	add.s32 	%r5, %r32, 15;
	shr.u32 	%r6, %r5, 4;
	setp.lt.u32 	%p1, %r5, 16;
	mov.f32 	%f180, 0f00000000;
	@%p1 bra 	$L__BB0_19;
	mad.lo.s32 	%r7, %r32, %r2, %r3;
	mul.lo.s32 	%r8, %r32, %r31;
	shl.b32 	%r39, %r3, 6;
	mov.u32 	%r40, _ZZ17TiledMatmulKernelPfS_S_jjjE5TileA;
	add.s32 	%r9, %r40, %r39;
	shl.b32 	%r41, %r1, 2;
	add.s32 	%r10, %r9, %r41;
	mul.lo.s32 	%r11, %r33, %r32;
	mov.u32 	%r42, _ZZ17TiledMatmulKernelPfS_S_jjjE5TileB;
	add.s32 	%r13, %r42, %r41;
	add.s32 	%r12, %r13, %r39;
	setp.eq.s32 	%p2, %r6, 1;
	mov.f32 	%f180, 0f00000000;
	mov.b32 	%r54, 0;
	@%p2 bra 	$L__BB0_13;
	and.b32  	%r44, %r6, 268435454;
	neg.s32 	%r53, %r44;
	add.s32 	%r45, %r1, 16;
	mad.lo.s32 	%r52, %r33, %r45, %r4;
	shl.b32 	%r16, %r33, 5;
	mad.lo.s32 	%r51, %r1, %r33, %r4;
	mov.f32 	%f180, 0f00000000;
	mov.u32 	%r50, %r7;
$L__BB0_3:
	add.s32 	%r22, %r50, 16;
	setp.ge.u32 	%p3, %r50, %r8;
	mov.f32 	%f172, 0f00000000;
	@%p3 bra 	$L__BB0_5;
	mul.wide.u32 	%rd6, %r50, 4;
	add.s64 	%rd7, %rd2, %rd6;
	ld.global.f32 	%f172, [%rd7];
$L__BB0_5:
	st.shared.f32 	[%r10], %f172;
	setp.ge.u32 	%p4, %r51, %r11;
	mov.f32 	%f173, 0f00000000;
	@%p4 bra 	$L__BB0_7;
	mul.wide.u32 	%rd8, %r51, 4;
	add.s64 	%rd9, %rd1, %rd8;
	ld.global.f32 	%f173, [%rd9];
$L__BB0_7:
	st.shared.f32 	[%r12], %f173;
	bar.sync 	0;
	ld.shared.f32 	%f27, [%r9];
	ld.shared.f32 	%f28, [%r13];
	fma.rn.f32 	%f29, %f27, %f28, %f180;
	ld.shared.f32 	%f30, [%r9+4];
	ld.shared.f32 	%f31, [%r13+64];
	fma.rn.f32 	%f32, %f30, %f31, %f29;
	ld.shared.f32 	%f33, [%r9+8];
	ld.shared.f32 	%f34, [%r13+128];
	fma.rn.f32 	%f35, %f33, %f34, %f32;
	ld.shared.f32 	%f36, [%r9+12];
	ld.shared.f32 	%f37, [%r13+192];
	fma.rn.f32 	%f38, %f36, %f37, %f35;
	ld.shared.f32 	%f39, [%r9+16];
	ld.shared.f32 	%f40, [%r13+256];
	fma.rn.f32 	%f41, %f39, %f40, %f38;
	ld.shared.f32 	%f42, [%r9+20];
	ld.shared.f32 	%f43, [%r13+320];
	fma.rn.f32 	%f44, %f42, %f43, %f41;
	ld.shared.f32 	%f45, [%r9+24];
	ld.shared.f32 	%f46, [%r13+384];
	fma.rn.f32 	%f47, %f45, %f46, %f44;
	ld.shared.f32 	%f48, [%r9+28];
	ld.shared.f32 	%f49, [%r13+448];
	fma.rn.f32 	%f50, %f48, %f49, %f47;
	ld.shared.f32 	%f51, [%r9+32];
	ld.shared.f32 	%f52, [%r13+512];
	fma.rn.f32 	%f53, %f51, %f52, %f50;
	ld.shared.f32 	%f54, [%r9+36];
	ld.shared.f32 	%f55, [%r13+576];
	fma.rn.f32 	%f56, %f54, %f55, %f53;
	ld.shared.f32 	%f57, [%r9+40];
	ld.shared.f32 	%f58, [%r13+640];
	fma.rn.f32 	%f59, %f57, %f58, %f56;
	ld.shared.f32 	%f60, [%r9+44];
	ld.shared.f32 	%f61, [%r13+704];
	fma.rn.f32 	%f62, %f60, %f61, %f59;
	ld.shared.f32 	%f63, [%r9+48];
	ld.shared.f32 	%f64, [%r13+768];
	fma.rn.f32 	%f65, %f63, %f64, %f62;
	ld.shared.f32 	%f66, [%r9+52];
	ld.shared.f32 	%f67, [%r13+832];
	fma.rn.f32 	%f68, %f66, %f67, %f65;
	ld.shared.f32 	%f69, [%r9+56];
	ld.shared.f32 	%f70, [%r13+896];
	fma.rn.f32 	%f71, %f69, %f70, %f68;
	ld.shared.f32 	%f72, [%r9+60];
	ld.shared.f32 	%f73, [%r13+960];
	fma.rn.f32 	%f6, %f72, %f73, %f71;
	bar.sync 	0;
	setp.ge.u32 	%p5, %r22, %r8;
	mov.f32 	%f174, 0f00000000;
	@%p5 bra 	$L__BB0_9;
	mul.wide.u32 	%rd10, %r22, 4;
	add.s64 	%rd11, %rd2, %rd10;
	ld.global.f32 	%f174, [%rd11];
$L__BB0_9:
	st.shared.f32 	[%r10], %f174;
	setp.ge.u32 	%p6, %r52, %r11;
	mov.f32 	%f175, 0f00000000;
	@%p6 bra 	$L__BB0_11;
	mul.wide.u32 	%rd12, %r52, 4;
	add.s64 	%rd13, %rd1, %rd12;
	ld.global.f32 	%f175, [%rd13];
$L__BB0_11:
	st.shared.f32 	[%r12], %f175;
	bar.sync 	0;
	ld.shared.f32 	%f75, [%r9];
	ld.shared.f32 	%f76, [%r13];
	fma.rn.f32 	%f77, %f75, %f76, %f6;
	ld.shared.f32 	%f78, [%r9+4];
	ld.shared.f32 	%f79, [%r13+64];
	fma.rn.f32 	%f80, %f78, %f79, %f77;
	ld.shared.f32 	%f81, [%r9+8];
	ld.shared.f32 	%f82, [%r13+128];
	fma.rn.f32 	%f83, %f81, %f82, %f80;
	ld.shared.f32 	%f84, [%r9+12];
	ld.shared.f32 	%f85, [%r13+192];
	fma.rn.f32 	%f86, %f84, %f85, %f83;
	ld.shared.f32 	%f87, [%r9+16];
	ld.shared.f32 	%f88, [%r13+256];
	fma.rn.f32 	%f89, %f87, %f88, %f86;
	ld.shared.f32 	%f90, [%r9+20];
	ld.shared.f32 	%f91, [%r13+320];
	fma.rn.f32 	%f92, %f90, %f91, %f89;
	ld.shared.f32 	%f93, [%r9+24];
	ld.shared.f32 	%f94, [%r13+384];
	fma.rn.f32 	%f95, %f93, %f94, %f92;
	ld.shared.f32 	%f96, [%r9+28];
	ld.shared.f32 	%f97, [%r13+448];
	fma.rn.f32 	%f98, %f96, %f97, %f95;
	ld.shared.f32 	%f99, [%r9+32];
	ld.shared.f32 	%f100, [%r13+512];
	fma.rn.f32 	%f101, %f99, %f100, %f98;
	ld.shared.f32 	%f102, [%r9+36];
	ld.shared.f32 	%f103, [%r13+576];
	fma.rn.f32 	%f104, %f102, %f103, %f101;
	ld.shared.f32 	%f105, [%r9+40];
	ld.shared.f32 	%f106, [%r13+640];
	fma.rn.f32 	%f107, %f105, %f106, %f104;
	ld.shared.f32 	%f108, [%r9+44];
	ld.shared.f32 	%f109, [%r13+704];
	fma.rn.f32 	%f110, %f108, %f109, %f107;
	ld.shared.f32 	%f111, [%r9+48];
	ld.shared.f32 	%f112, [%r13+768];
	fma.rn.f32 	%f113, %f111, %f112, %f110;
	ld.shared.f32 	%f114, [%r9+52];
	ld.shared.f32 	%f115, [%r13+832];
	fma.rn.f32 	%f116, %f114, %f115, %f113;
	ld.shared.f32 	%f117, [%r9+56];
	ld.shared.f32 	%f118, [%r13+896];
	fma.rn.f32 	%f119, %f117, %f118, %f116;
	ld.shared.f32 	%f120, [%r9+60];
	ld.shared.f32 	%f121, [%r13+960];
	fma.rn.f32 	%f180, %f120, %f121, %f119;
	bar.sync 	0;
	add.s32 	%r53, %r53, 2;
	add.s32 	%r52, %r52, %r16;
	add.s32 	%r51, %r51, %r16;
	add.s32 	%r50, %r50, 32;
	setp.ne.s32 	%p7, %r53, 0;
	@%p7 bra 	$L__BB0_3;
	shl.b32 	%r46, %r6, 4;
	and.b32  	%r54, %r46, -32;
$L__BB0_13:
	and.b32  	%r47, %r5, 16;
	setp.eq.s32 	%p8, %r47, 0;
	@%p8 bra 	$L__BB0_19;
	add.s32 	%r29, %r7, %r54;
	add.s32 	%r48, %r54, %r1;
	mad.lo.s32 	%r30, %r48, %r33, %r4;
	setp.ge.u32 	%p9, %r29, %r8;
	mov.f32 	%f178, 0f00000000;
	@%p9 bra 	$L__BB0_16;
	mul.wide.u32 	%rd14, %r29, 4;
	add.s64 	%rd15, %rd2, %rd14;
	ld.global.f32 	%f178, [%rd15];
$L__BB0_16:
	st.shared.f32 	[%r10], %f178;
	setp.ge.u32 	%p10, %r30, %r11;
	mov.f32 	%f179, 0f00000000;
	@%p10 bra 	$L__BB0_18;
	mul.wide.u32 	%rd16, %r30, 4;
	add.s64 	%rd17, %rd1, %rd16;
	ld.global.f32 	%f179, [%rd17];
$L__BB0_18:
	st.shared.f32 	[%r12], %f179;
	bar.sync 	0;
	ld.shared.f32 	%f124, [%r9];
	ld.shared.f32 	%f125, [%r13];
	fma.rn.f32 	%f126, %f124, %f125, %f180;
	ld.shared.f32 	%f127, [%r9+4];
	ld.shared.f32 	%f128, [%r13+64];
	fma.rn.f32 	%f129, %f127, %f128, %f126;
	ld.shared.f32 	%f130, [%r9+8];
	ld.shared.f32 	%f131, [%r13+128];
	fma.rn.f32 	%f132, %f130, %f131, %f129;
	ld.shared.f32 	%f133, [%r9+12];
	ld.shared.f32 	%f134, [%r13+192];
	fma.rn.f32 	%f135, %f133, %f134, %f132;
	ld.shared.f32 	%f136, [%r9+16];
	ld.shared.f32 	%f137, [%r13+256];
	fma.rn.f32 	%f138, %f136, %f137, %f135;
	ld.shared.f32 	%f139, [%r9+20];
	ld.shared.f32 	%f140, [%r13+320];
	fma.rn.f32 	%f141, %f139, %f140, %f138;
	ld.shared.f32 	%f142, [%r9+24];
	ld.shared.f32 	%f143, [%r13+384];
	fma.rn.f32 	%f144, %f142, %f143, %f141;
	ld.shared.f32 	%f145, [%r9+28];
	ld.shared.f32 	%f146, [%r13+448];
	fma.rn.f32 	%f147, %f145, %f146, %f144;
	ld.shared.f32 	%f148, [%r9+32];
	ld.shared.f32 	%f149, [%r13+512];
	fma.rn.f32 	%f150, %f148, %f149, %f147;
	ld.shared.f32 	%f151, [%r9+36];
	ld.shared.f32 	%f152, [%r13+576];
	fma.rn.f32 	%f153, %f151, %f152, %f150;
	ld.shared.f32 	%f154, [%r9+40];
	ld.shared.f32 	%f155, [%r13+640];
	fma.rn.f32 	%f156, %f154, %f155, %f153;
	ld.shared.f32 	%f157, [%r9+44];
	ld.shared.f32 	%f158, [%r13+704];
	fma.rn.f32 	%f159, %f157, %f158, %f156;
	ld.shared.f32 	%f160, [%r9+48];
	ld.shared.f32 	%f161, [%r13+768];
	fma.rn.f32 	%f162, %f160, %f161, %f159;
	ld.shared.f32 	%f163, [%r9+52];
	ld.shared.f32 	%f164, [%r13+832];
	fma.rn.f32 	%f165, %f163, %f164, %f162;
	ld.shared.f32 	%f166, [%r9+56];
	ld.shared.f32 	%f167, [%r13+896];
	fma.rn.f32 	%f168, %f166, %f167, %f165;
	ld.shared.f32 	%f169, [%r9+60];
	ld.shared.f32 	%f170, [%r13+960];
	fma.rn.f32 	%f180, %f169, %f170, %f168;
	bar.sync 	0;
$L__BB0_19:
	setp.ge.u32 	%p11, %r2, %r31;
	setp.ge.u32 	%p12, %r4, %r33;
	or.pred  	%p13, %p11, %p12;
	@%p13 bra 	$L__BB0_21;
	mad.lo.s32 	%r49, %r33, %r2, %r4;
	cvta.to.global.u64 	%rd18, %rd3;
	mul.wide.u32 	%rd19, %r49, 4;
	add.s64 	%rd20, %rd18, %rd19;
	st.global.f32 	[%rd20], %f180;
$L__BB0_21:
	ret;

}


// ===== COMPILED SASS (sm_100) =====

	.target	sm_100

	.elftype	@"ET_EXEC"


//--------------------- .note.nv.tkinfo           --------------------------
	.section	.note.nv.tkinfo,"",@"SHT_NOTE"
	.sectionflags	@"SHF_NOTE_NV_TKINFO"
	.tkinfo
        /*0018*/ 	.word	0x00000002
        /*0030*/ 	.string	""
        /*0030*/ 	.string	"ptxas"
        /*0030*/ 	.string	"Cuda compilation tools, release 13.0, V13.0.88"
        /*0030*/ 	.string	"Build cuda_13.0.r13.0/compiler.36424714_0"
        /*0030*/ 	.string	"-arch sm_100 -m 64 "



//--------------------- .note.nv.cuinfo           --------------------------
	.section	.note.nv.cuinfo,"",@"SHT_NOTE"
	.sectionflags	@"SHF_NOTE_NV_CUINFO"
        /*0018*/ 	.short	0x0002
        /*001a*/ 	.short	0x0064
        /*001c*/ 	.short	0x0082
	.zero		2


//--------------------- .nv.info                  --------------------------
	.section	.nv.info,"",@"SHT_CUDA_INFO"
	.align	4


	//----- nvinfo : EIATTR_REGCOUNT
	.align		4
        /*0000*/ 	.byte	0x04, 0x2f
        /*0002*/ 	.short	(.L_1 - .L_0)
	.align		4
.L_0:
        /*0004*/ 	.word	index@(_Z17TiledMatmulKernelPfS_S_jjj)
        /*0008*/ 	.word	0x00000020


	//----- nvinfo : EIATTR_FRAME_SIZE
	.align		4
.L_1:
        /*000c*/ 	.byte	0x04, 0x11
        /*000e*/ 	.short	(.L_3 - .L_2)
	.align		4
.L_2:
        /*0010*/ 	.word	index@(_Z17TiledMatmulKernelPfS_S_jjj)
        /*0014*/ 	.word	0x00000000


	//----- nvinfo : EIATTR_MIN_STACK_SIZE
	.align		4
.L_3:
        /*0018*/ 	.byte	0x04, 0x12
        /*001a*/ 	.short	(.L_5 - .L_4)
	.align		4
.L_4:
        /*001c*/ 	.word	index@(_Z17TiledMatmulKernelPfS_S_jjj)
        /*0020*/ 	.word	0x00000000
.L_5:


//--------------------- .nv.compat                --------------------------
	.section	.nv.compat,"",@"SHT_CUDA_COMPAT_INFO"
	.align	4
        /*0000*/ 	.byte	0x02, 0x09, 0x00, 0x00, 0x02, 0x02, 0x01, 0x00, 0x02, 0x05, 0x05, 0x00, 0x03, 0x07, 0x01, 0x01
        /*0010*/ 	.byte	0x02, 0x03, 0x00, 0x00, 0x02, 0x06, 0x01, 0x00, 0x04, 0x0b, 0x08, 0x00, 0x09, 0x00, 0x00, 0x00
        /*0020*/ 	.byte	0x00, 0x00, 0x00, 0x00


//--------------------- .nv.info._Z17TiledMatmulKernelPfS_S_jjj --------------------------
	.section	.nv.info._Z17TiledMatmulKernelPfS_S_jjj,"",@"SHT_CUDA_INFO"
	.sectionflags	@""
	.align	4


	//----- nvinfo : EIATTR_CUDA_API_VERSION
	.align		4
        /*0000*/ 	.byte	0x04, 0x37
        /*0002*/ 	.short	(.L_7 - .L_6)
.L_6:
        /*0004*/ 	.word	0x00000082


	//----- nvinfo : EIATTR_KPARAM_INFO
	.align		4
.L_7:
        /*0008*/ 	.byte	0x04, 0x17
        /*000a*/ 	.short	(.L_9 - .L_8)
.L_8:
        /*000c*/ 	.word	0x00000000
        /*0010*/ 	.short	0x0005
        /*0012*/ 	.short	0x0020
        /*0014*/ 	.byte	0x00, 0xf0, 0x11, 0x00


	//----- nvinfo : EIATTR_KPARAM_INFO
	.align		4
.L_9:
        /*0018*/ 	.byte	0x04, 0x17
        /*001a*/ 	.short	(.L_11 - .L_10)
.L_10:
        /*001c*/ 	.word	0x00000000
        /*0020*/ 	.short	0x0004
        /*0022*/ 	.short	0x001c
        /*0024*/ 	.byte	0x00, 0xf0, 0x11, 0x00


	//----- nvinfo : EIATTR_KPARAM_INFO
	.align		4
.L_11:
        /*0028*/ 	.byte	0x04, 0x17
        /*002a*/ 	.short	(.L_13 - .L_12)
.L_12:
        /*002c*/ 	.word	0x00000000
        /*0030*/ 	.short	0x0003
        /*0032*/ 	.short	0x0018
        /*0034*/ 	.byte	0x00, 0xf0, 0x11, 0x00


	//----- nvinfo : EIATTR_KPARAM_INFO
	.align		4
.L_13:
        /*0038*/ 	.byte	0x04, 0x17
        /*003a*/ 	.short	(.L_15 - .L_14)
.L_14:
        /*003c*/ 	.word	0x00000000
        /*0040*/ 	.short	0x0002
        /*0042*/ 	.short	0x0010
        /*0044*/ 	.byte	0x00, 0xf5, 0x21, 0x00


	//----- nvinfo : EIATTR_KPARAM_INFO
	.align		4
.L_15:
        /*0048*/ 	.byte	0x04, 0x17
        /*004a*/ 	.short	(.L_17 - .L_16)
.L_16:
        /*004c*/ 	.word	0x00000000
        /*0050*/ 	.short	0x0001
        /*0052*/ 	.short	0x0008
        /*0054*/ 	.byte	0x00, 0xf5, 0x21, 0x00


	//----- nvinfo : EIATTR_KPARAM_INFO
	.align		4
.L_17:
        /*0058*/ 	.byte	0x04, 0x17
        /*005a*/ 	.short	(.L_19 - .L_18)
.L_18:
        /*005c*/ 	.word	0x00000000
        /*0060*/ 	.short	0x0000
        /*0062*/ 	.short	0x0000
        /*0064*/ 	.byte	0x00, 0xf5, 0x21, 0x00


	//----- nvinfo : EIATTR_SPARSE_MMA_MASK
	.align		4
.L_19:
        /*0068*/ 	.byte	0x03, 0x50
        /*006a*/ 	.short	0x0000


	//----- nvinfo : EIATTR_MAXREG_COUNT
	.align		4
        /*006c*/ 	.byte	0x03, 0x1b
        /*006e*/ 	.short	0x00ff


	//----- nvinfo : EIATTR_NUM_BARRIERS
	.align		4
        /*0070*/ 	.byte	0x02, 0x4c
        /*0072*/ 	.byte	0x01
	.zero		1


	//----- nvinfo : EIATTR_MERCURY_ISA_VERSION
	.align		4
        /*0074*/ 	.byte	0x03, 0x5f
        /*0076*/ 	.short	0x0101


	//----- nvinfo : EIATTR_VRC_CTA_INIT_COUNT
	.align		4
        /*0078*/ 	.byte	0x02, 0x4a
	.zero		1
	.zero		1


	//----- nvinfo : EIATTR_EXIT_INSTR_OFFSETS
	.align		4
        /*007c*/ 	.byte	0x04, 0x1c
        /*007e*/ 	.short	(.L_21 - .L_20)


	//   ....[0]....
.L_20:
        /*0080*/ 	.word	0x00000d30


	//   ....[1]....
        /*0084*/ 	.word	0x00000d80


	//----- nvinfo : EIATTR_CBANK_PARAM_SIZE
	.align		4
.L_21:
        /*0088*/ 	.byte	0x03, 0x19
        /*008a*/ 	.short	0x0024


	//----- nvinfo : EIATTR_PARAM_CBANK
	.align		4
        /*008c*/ 	.byte	0x04, 0x0a
        /*008e*/ 	.short	(.L_23 - .L_22)
	.align		4
.L_22:
        /*0090*/ 	.word	index@(.nv.constant0._Z17TiledMatmulKernelPfS_S_jjj)
        /*0094*/ 	.short	0x0380
        /*0096*/ 	.short	0x0024


	//----- nvinfo : EIATTR_SW_WAR
	.align		4
.L_23:
        /*0098*/ 	.byte	0x04, 0x36
        /*009a*/ 	.short	(.L_25 - .L_24)
.L_24:
        /*009c*/ 	.word	0x00000008
.L_25:


//--------------------- .nv.callgraph             --------------------------
	.section	.nv.callgraph,"",@"SHT_CUDA_CALLGRAPH"
	.align	4
	.sectionentsize	8
	.align		4
        /*0000*/ 	.word	0x00000000
	.align		4
        /*0004*/ 	.word	0xffffffff
	.align		4
        /*0008*/ 	.word	0x00000000
	.align		4
        /*000c*/ 	.word	0xfffffffe
	.align		4
        /*0010*/ 	.word	0x00000000
	.align		4
        /*0014*/ 	.word	0xfffffffd
	.align		4
        /*0018*/ 	.word	0x00000000
	.align		4
        /*001c*/ 	.word	0xfffffffc


//--------------------- .text._Z17TiledMatmulKernelPfS_S_jjj --------------------------
	.section	.text._Z17TiledMatmulKernelPfS_S_jjj,"ax",@progbits
	.align	128
        .global         _Z17TiledMatmulKernelPfS_S_jjj
        .type           _Z17TiledMatmulKernelPfS_S_jjj,@function
        .size           _Z17TiledMatmulKernelPfS_S_jjj,(.L_x_4 - _Z17TiledMatmulKernelPfS_S_jjj)
        .other          _Z17TiledMatmulKernelPfS_S_jjj,@"STO_CUDA_ENTRY STV_DEFAULT"
_Z17TiledMatmulKernelPfS_S_jjj:
.text._Z17TiledMatmulKernelPfS_S_jjj:
[----:B------:R-:W-:Y:S01]  /*0000*/  LDC R1, c[0x0][0x37c] ;  /* 0x0000df00ff017b82 */ /* 0x000fe20000000800 */
[----:B------:R-:W0:Y:S01]  /*0010*/  LDCU UR12, c[0x0][0x39c] ;  /* 0x00007380ff0c77ac */ /* 0x000e220008000800 */
[----:B------:R-:W1:Y:S01]  /*0020*/  S2R R0, SR_CTAID.Y ;  /* 0x0000000000007919 */ /* 0x000e620000002600 */
[----:B------:R-:W-:Y:S01]  /*0030*/  HFMA2 R23, -RZ, RZ, 0, 0 ;  /* 0x00000000ff177431 */ /* 0x000fe200000001ff */
[----:B------:R-:W1:Y:S01]  /*0040*/  LDCU UR4, c[0x0][0x364] ;  /* 0x00006c80ff0477ac */ /* 0x000e620008000800 */
[----:B------:R-:W1:Y:S01]  /*0050*/  S2R R13, SR_TID.Y ;  /* 0x00000000000d7919 */ /* 0x000e620000002200 */
[----:B------:R-:W2:Y:S01]  /*0060*/  LDCU UR5, c[0x0][0x360] ;  /* 0x00006c00ff0577ac */ /* 0x000ea20008000800 */
[----:B------:R-:W2:Y:S01]  /*0070*/  S2R R3, SR_CTAID.X ;  /* 0x0000000000037919 */ /* 0x000ea20000002500 */
[----:B------:R-:W3:Y:S01]  /*0080*/  LDCU.64 UR10, c[0x0][0x358] ;  /* 0x00006b00ff0a77ac */ /* 0x000ee20008000a00 */
[----:B------:R-:W2:Y:S01]  /*0090*/  S2R R5, SR_TID.X ;  /* 0x0000000000057919 */ /* 0x000ea20000002100 */
[----:B0-----:R-:W-:-:S04]  /*00a0*/  UIADD3 UR9, UPT, UPT, UR12, 0xf, URZ ;  /* 0x0000000f0c097890 */ /* 0x001fc8000fffe0ff */
[----:B------:R-:W-:Y:S01]  /*00b0*/  UISETP.GE.U32.AND UP0, UPT, UR9, 0x10, UPT ;  /* 0x000000100900788c */ /* 0x000fe2000bf06070 */
[----:B-1----:R-:W-:Y:S02]  /*00c0*/  IMAD R0, R0, UR4, R13 ;  /* 0x0000000400007c24 */ /* 0x002fe4000f8e020d */
[----:B--2---:R-:W-:-:S06]  /*00d0*/  IMAD R3, R3, UR5, R5 ;  /* 0x0000000503037c24 */ /* 0x004fcc000f8e0205 */
[----:B---3--:R-:W-:Y:S05]  /*00e0*/  BRA.U !UP0, `(.L_x_0) ;  /* 0x0000000d08007547 */ /* 0x008fea000b800000 */
[----:B------:R-:W0:Y:S01]  /*00f0*/  S2UR UR7, SR_CgaCtaId ;  /* 0x00000000000779c3 */ /* 0x000e220000008800 */
[----:B------:R-:W1:Y:S01]  /*0100*/  LDCU UR13, c[0x0][0x3a0] ;  /* 0x00007400ff0d77ac */ /* 0x000e620008000800 */
[----:B------:R-:W-:Y:S01]  /*0110*/  IMAD R21, R0, UR12, R5 ;  /* 0x0000000c00157c24 */ /* 0x000fe2000f8e0205 */
[----:B------:R-:W-:Y:S01]  /*0120*/  MOV R23, RZ ;  /* 0x000000ff00177202 */ /* 0x000fe20000000f00 */
[----:B------:R-:W-:Y:S01]  /*0130*/  UMOV UR4, 0x400 ;  /* 0x0000040000047882 */ /* 0x000fe20000000000 */
[----:B------:R-:W2:Y:S01]  /*0140*/  LDCU UR8, c[0x0][0x398] ;  /* 0x00007300ff0877ac */ /* 0x000ea20008000800 */
[----:B------:R-:W-:Y:S02]  /*0150*/  USHF.R.U32.HI UR5, URZ, 0x4, UR9 ;  /* 0x00000004ff057899 */ /* 0x000fe40008011609 */
[----:B------:R-:W-:Y:S02]  /*0160*/  UIADD3 UR6, UPT, UPT, UR4, 0x400, URZ ;  /* 0x0000040004067890 */ /* 0x000fe4000fffe0ff */
[----:B------:R-:W-:Y:S01]  /*0170*/  UISETP.NE.AND UP0, UPT, UR5, 0x1, UPT ;  /* 0x000000010500788c */ /* 0x000fe2000bf05270 */
[----:B-1----:R-:W-:Y:S01]  /*0180*/  MOV R6, UR13 ;  /* 0x0000000d00067c02 */ /* 0x002fe20008000f00 */
[----:B0-----:R-:W-:-:S04]  /*0190*/  ULEA UR4, UR7, UR4, 0x18 ;  /* 0x0000000407047291 */ /* 0x001fc8000f8ec0ff */
[----:B------:R-:W-:Y:S01]  /*01a0*/  IMAD R20, R6, UR12, RZ ;  /* 0x0000000c06147c24 */ /* 0x000fe2000f8e02ff */
[----:B------:R-:W-:Y:S02]  /*01b0*/  ULEA UR7, UR7, UR6, 0x18 ;  /* 0x0000000607077291 */ /* 0x000fe4000f8ec0ff */
[----:B--2---:R-:W-:Y:S01]  /*01c0*/  UIMAD UR6, UR12, UR8, URZ ;  /* 0x000000080c0672a4 */ /* 0x004fe2000f8e02ff */
[----:B------:R-:W-:Y:S01]  /*01d0*/  LEA R2, R5, UR4, 0x6 ;  /* 0x0000000405027c11 */ /* 0x000fe2000f8e30ff */
[----:B------:R-:W-:Y:S02]  /*01e0*/  UMOV UR4, URZ ;  /* 0x000000ff00047c82 */ /* 0x000fe40008000000 */
[C---:B------:R-:W-:Y:S02]  /*01f0*/  LEA R16, R13.reuse, UR7, 0x2 ;  /* 0x000000070d107c11 */ /* 0x040fe4000f8e10ff */
[----:B------:R-:W-:Y:S02]  /*0200*/  LEA R19, R13, R2, 0x2 ;  /* 0x000000020d137211 */ /* 0x000fe400078e10ff */
[----:B------:R-:W-:Y:S01]  /*0210*/  LEA R18, R5, R16, 0x6 ;  /* 0x0000001005127211 */ /* 0x000fe200078e30ff */
[----:B------:R-:W-:Y:S06]  /*0220*/  BRA.U !UP0, `(.L_x_1) ;  /* 0x0000000508d87547 */ /* 0x000fec000b800000 */
[----:B------:R-:W0:Y:S01]  /*0230*/  LDC R12, c[0x0][0x3a0] ;  /* 0x0000e800ff0c7b82 */ /* 0x000e220000000800 */
[C---:B------:R-:W-:Y:S01]  /*0240*/  IADD3 R4, PT, PT, R13.reuse, 0x10, RZ ;  /* 0x000000100d047810 */ /* 0x040fe20007ffe0ff */
[----:B------:R-:W-:Y:S01]  /*0250*/  ULOP3.LUT UR4, UR5, 0xffffffe, URZ, 0xc0, !UPT ;  /* 0x0ffffffe05047892 */ /* 0x000fe2000f8ec0ff */
[-CC-:B------:R-:W-:Y:S01]  /*0260*/  IMAD R15, R13, R6.reuse, R3.reuse ;  /* 0x000000060d0f7224 */ /* 0x180fe200078e0203 */
[----:B------:R-:W-:Y:S02]  /*0270*/  MOV R23, RZ ;  /* 0x000000ff00177202 */ /* 0x000fe40000000f00 */
[----:B------:R-:W-:Y:S01]  /*0280*/  IMAD R17, R4, R6, R3 ;  /* 0x0000000604117224 */ /* 0x000fe200078e0203 */
[----:B------:R-:W-:Y:S01]  /*0290*/  MOV R14, R21 ;  /* 0x00000015000e7202 */ /* 0x000fe20000000f00 */
[----:B------:R-:W-:-:S12]  /*02a0*/  UIADD3 UR4, UPT, UPT, -UR4, URZ, URZ ;  /* 0x000000ff04047290 */ /* 0x000fd8000fffe1ff */
.L_x_2:
[----:B------:R-:W-:Y:S01]  /*02b0*/  ISETP.GE.U32.AND P0, PT, R14, UR6, PT ;  /* 0x000000060e007c0c */ /* 0x000fe2000bf06070 */
[----:B------:R-:W-:Y:S01]  /*02c0*/  HFMA2 R22, -RZ, RZ, 0, 0 ;  /* 0x00000000ff167431 */ /* 0x000fe200000001ff */
[----:B------:R-:W-:Y:S02]  /*02d0*/  ISETP.GE.U32.AND P1, PT, R15, R20, PT ;  /* 0x000000140f00720c */ /* 0x000fe40003f26070 */
[----:B------:R-:W-:-:S09]  /*02e0*/  MOV R29, RZ ;  /* 0x000000ff001d7202 */ /* 0x000fd20000000f00 */
[----:B------:R-:W1:Y:S08]  /*02f0*/  @!P0 LDC.64 R6, c[0x0][0x380] ;  /* 0x0000e000ff068b82 */ /* 0x000e700000000a00 */
[----:B------:R-:W2:Y:S01]  /*0300*/  @!P1 LDC.64 R4, c[0x0][0x388] ;  /* 0x0000e200ff049b82 */ /* 0x000ea20000000a00 */
[----:B-1----:R-:W-:-:S05]  /*0310*/  @!P0 IMAD.WIDE.U32 R6, R14, 0x4, R6 ;  /* 0x000000040e068825 */ /* 0x002fca00078e0006 */
[----:B------:R-:W3:Y:S01]  /*0320*/  @!P0 LDG.E R22, desc[UR10][R6.64] ;  /* 0x0000000a06168981 */ /* 0x000ee2000c1e1900 */
[----:B--2---:R-:W-:-:S05]  /*0330*/  @!P1 IMAD.WIDE.U32 R4, R15, 0x4, R4 ;  /* 0x000000040f049825 */ /* 0x004fca00078e0004 */
[----:B------:R-:W2:Y:S01]  /*0340*/  @!P1 LDG.E R29, desc[UR10][R4.64] ;  /* 0x0000000a041d9981 */ /* 0x000ea2000c1e1900 */
[----:B------:R-:W-:-:S03]  /*0350*/  ISETP.GE.U32.AND P1, PT, R17, R20, PT ;  /* 0x000000141100720c */ /* 0x000fc60003f26070 */
[----:B---3--:R-:W-:Y:S04]  /*0360*/  STS [R19], R22 ;  /* 0x0000001613007388 */ /* 0x008fe80000000800 */
[----:B--2---:R-:W-:Y:S01]  /*0370*/  STS [R18], R29 ;  /* 0x0000001d12007388 */ /* 0x004fe20000000800 */
[----:B------:R-:W-:Y:S06]  /*0380*/  BAR.SYNC.DEFER_BLOCKING 0x0 ;  /* 0x0000000000007b1d */ /* 0x000fec0000010000 */
[----:B------:R-:W-:Y:S04]  /*0390*/  LDS R24, [R16] ;  /* 0x0000000010187984 */ /* 0x000fe80000000800 */
[----:B------:R-:W1:Y:S04]  /*03a0*/  LDS.128 R8, [R2] ;  /* 0x0000000002087984 */ /* 0x000e680000000c00 */
[----:B------:R-:W2:Y:S04]  /*03b0*/  LDS R28, [R16+0x40] ;  /* 0x00004000101c7984 */ /* 0x000ea80000000800 */
[----:B------:R-:W3:Y:S04]  /*03c0*/  LDS R25, [R16+0x80] ;  /* 0x0000800010197984 */ /* 0x000ee80000000800 */
[----:B------:R-:W4:Y:S04]  /*03d0*/  LDS R26, [R16+0xc0] ;  /* 0x0000c000101a7984 */ /* 0x000f280000000800 */
[----:B------:R-:W-:Y:S04]  /*03e0*/  LDS R27, [R16+0x100] ;  /* 0x00010000101b7984 */ /* 0x000fe80000000800 */
[----:B------:R-:W5:Y:S04]  /*03f0*/  LDS.128 R4, [R2+0x10] ;  /* 0x0000100002047984 */ /* 0x000f680000000c00 */
[----:B------:R-:W0:Y:S01]  /*0400*/  LDS R22, [R16+0x140] ;  /* 0x0001400010167984 */ /* 0x000e220000000800 */
[----:B-1----:R-:W-:-:S03]  /*0410*/  FFMA R8, R8, R24, R23 ;  /* 0x0000001808087223 */ /* 0x002fc60000000017 */
[----:B------:R-:W1:Y:S01]  /*0420*/  LDS R23, [R16+0x180] ;  /* 0x0001800010177984 */ /* 0x000e620000000800 */
[----:B--2---:R-:W-:-:S03]  /*0430*/  FFMA R8, R28, R9, R8 ;  /* 0x000000091c087223 */ /* 0x004fc60000000008 */
[----:B------:R-:W2:Y:S01]  /*0440*/  LDS R24, [R16+0x1c0] ;  /* 0x0001c00010187984 */ /* 0x000ea20000000800 */
[----:B---3--:R-:W-:-:S04]  /*0450*/  FFMA R25, R25, R10, R8 ;  /* 0x0000000a19197223 */ /* 0x008fc80000000008 */
[----:B----4-:R-:W-:Y:S02]  /*0460*/  FFMA R11, R26, R11, R25 ;  /* 0x0000000b1a0b7223 */ /* 0x010fe40000000019 */
[----:B------:R-:W-:Y:S04]  /*0470*/  LDS R25, [R16+0x200] ;  /* 0x0002000010197984 */ /* 0x000fe80000000800 */
[----:B------:R-:W-:Y:S01]  /*0480*/  LDS R26, [R16+0x3c0] ;  /* 0x0003c000101a7984 */ /* 0x000fe20000000800 */
[----:B-----5:R-:W-:-:S03]  /*0490*/  FFMA R27, R4, R27, R11 ;  /* 0x0000001b041b7223 */ /* 0x020fc6000000000b */
[----:B------:R-:W3:Y:S04]  /*04a0*/  LDS.128 R8, [R2+0x20] ;  /* 0x0000200002087984 */ /* 0x000ee80000000c00 */
[----:B------:R-:W4:Y:S01]  /*04b0*/  LDS R4, [R16+0x240] ;  /* 0x0002400010047984 */ /* 0x000f220000000800 */
[----:B0-----:R-:W-:-:S03]  /*04c0*/  FFMA R22, R22, R5, R27 ;  /* 0x0000000516167223 */ /* 0x001fc6000000001b */
[----:B------:R-:W0:Y:S01]  /*04d0*/  LDS R5, [R16+0x280] ;  /* 0x0002800010057984 */ /* 0x000e220000000800 */
[----:B-1----:R-:W-:-:S03]  /*04e0*/  FFMA R23, R23, R6, R22 ;  /* 0x0000000617177223 */ /* 0x002fc60000000016 */
[----:B------:R-:W1:Y:S01]  /*04f0*/  LDS R6, [R16+0x2c0] ;  /* 0x0002c00010067984 */ /* 0x000e620000000800 */
[----:B------:R-:W-:-:S04]  /*0500*/  IADD3 R27, PT, PT, R14, 0x10, RZ ;  /* 0x000000100e1b7810 */ /* 0x000fc80007ffe0ff */
[----:B------:R-:W-:Y:S01]  /*0510*/  ISETP.GE.U32.AND P0, PT, R27, UR6, PT ;  /* 0x000000061b007c0c */ /* 0x000fe2000bf06070 */
[----:B--2---:R-:W-:Y:S02]  /*0520*/  FFMA R7, R24, R7, R23 ;  /* 0x0000000718077223 */ /* 0x004fe40000000017 */
[----:B------:R-:W-:Y:S02]  /*0530*/  LDS R24, [R16+0x340] ;  /* 0x0003400010187984 */ /* 0x000fe40000000800 */
[----:B---3--:R-:W-:-:S08]  /*0540*/  FFMA R7, R8, R25, R7 ;  /* 0x0000001908077223 */ /* 0x008fd00000000007 */
[----:B------:R-:W2:Y:S01]  /*0550*/  @!P0 LDC.64 R22, c[0x0][0x380] ;  /* 0x0000e000ff168b82 */ /* 0x000ea20000000a00 */
[----:B------:R-:W-:Y:S01]  /*0560*/  LDS R25, [R16+0x380] ;  /* 0x0003800010197984 */ /* 0x000fe20000000800 */
[----:B----4-:R-:W-:-:S04]  /*0570*/  FFMA R4, R4, R9, R7 ;  /* 0x0000000904047223 */ /* 0x010fc80000000007 */
[----:B0-----:R-:W-:Y:S02]  /*0580*/  FFMA R5, R5, R10, R4 ;  /* 0x0000000a05057223 */ /* 0x001fe40000000004 */
[----:B------:R-:W0:Y:S01]  /*0590*/  @!P1 LDC.64 R8, c[0x0][0x388] ;  /* 0x0000e200ff089b82 */ /* 0x000e220000000a00 */
[----:B------:R-:W-:Y:S01]  /*05a0*/  LDS R10, [R16+0x300] ;  /* 0x00030000100a7984 */ /* 0x000fe20000000800 */
[----:B-1----:R-:W-:-:S03]  /*05b0*/  FFMA R11, R6, R11, R5 ;  /* 0x0000000b060b7223 */ /* 0x002fc60000000005 */
[----:B------:R-:W1:Y:S01]  /*05c0*/  LDS.128 R4, [R2+0x30] ;  /* 0x0000300002047984 */ /* 0x000e620000000c00 */
[----:B--2---:R-:W-:-:S04]  /*05d0*/  @!P0 IMAD.WIDE.U32 R22, R27, 0x4, R22 ;  /* 0x000000041b168825 */ /* 0x004fc800078e0016 */
[----:B------:R-:W-:Y:S01]  /*05e0*/  HFMA2 R27, -RZ, RZ, 0, 0 ;  /* 0x00000000ff1b7431 */ /* 0x000fe200000001ff */
[----:B------:R-:W-:Y:S01]  /*05f0*/  BAR.SYNC.DEFER_BLOCKING 0x0 ;  /* 0x0000000000007b1d */ /* 0x000fe20000010000 */
[----:B0-----:R-:W-:Y:S01]  /*0600*/  @!P1 IMAD.WIDE.U32 R28, R17, 0x4, R8 ;  /* 0x00000004111c9825 */ /* 0x001fe200078e0008 */
[----:B------:R-:W-:-:S04]  /*0610*/  MOV R9, RZ ;  /* 0x000000ff00097202 */ /* 0x000fc80000000f00 */
[----:B------:R-:W2:Y:S04]  /*0620*/  @!P0 LDG.E R27, desc[UR10][R22.64] ;  /* 0x0000000a161b8981 */ /* 0x000ea8000c1e1900 */
[----:B------:R-:W3:Y:S01]  /*0630*/  @!P1 LDG.E R9, desc[UR10][R28.64] ;  /* 0x0000000a1c099981 */ /* 0x000ee2000c1e1900 */
[----:B-1----:R-:W-:-:S04]  /*0640*/  FFMA R4, R4, R10, R11 ;  /* 0x0000000a04047223 */ /* 0x002fc8000000000b */
[----:B------:R-:W-:-:S04]  /*0650*/  FFMA R4, R24, R5, R4 ;  /* 0x0000000518047223 */ /* 0x000fc80000000004 */
[----:B------:R-:W-:-:S04]  /*0660*/  FFMA R25, R25, R6, R4 ;  /* 0x0000000619197223 */ /* 0x000fc80000000004 */
[----:B------:R-:W-:Y:S01]  /*0670*/  FFMA R7, R26, R7, R25 ;  /* 0x000000071a077223 */ /* 0x000fe20000000019 */
[----:B------:R-:W-:-:S04]  /*0680*/  UIADD3 UR4, UPT, UPT, UR4, 0x2, URZ ;  /* 0x0000000204047890 */ /* 0x000fc8000fffe0ff */
[----:B------:R-:W-:Y:S01]  /*0690*/  UISETP.NE.AND UP0, UPT, UR4, URZ, UPT ;  /* 0x000000ff0400728c */ /* 0x000fe2000bf05270 */
[----:B------:R-:W-:Y:S01]  /*06a0*/  IADD3 R14, PT, PT, R14, 0x20, RZ ;  /* 0x000000200e0e7810 */ /* 0x000fe20007ffe0ff */
[----:B--2---:R-:W-:Y:S04]  /*06b0*/  STS [R19], R27 ;  /* 0x0000001b13007388 */ /* 0x004fe80000000800 */
[----:B---3--:R-:W-:Y:S01]  /*06c0*/  STS [R18], R9 ;  /* 0x0000000912007388 */ /* 0x008fe20000000800 */
[----:B------:R-:W-:Y:S06]  /*06d0*/  BAR.SYNC.DEFER_BLOCKING 0x0 ;  /* 0x0000000000007b1d */ /* 0x000fec0000010000 */
[----:B------:R-:W-:Y:S04]  /*06e0*/  LDS R27, [R16] ;  /* 0x00000000101b7984 */ /* 0x000fe80000000800 */
[----:B------:R-:W0:Y:S04]  /*06f0*/  LDS.128 R8, [R2] ;  /* 0x0000000002087984 */ /* 0x000e280000000c00 */
[----:B------:R-:W1:Y:S04]  /*0700*/  LDS R22, [R16+0x40] ;  /* 0x0000400010167984 */ /* 0x000e680000000800 */
[----:B------:R-:W2:Y:S04]  /*0710*/  LDS R23, [R16+0x80] ;  /* 0x0000800010177984 */ /* 0x000ea80000000800 */
[----:B------:R-:W3:Y:S04]  /*0720*/  LDS R24, [R16+0xc0] ;  /* 0x0000c00010187984 */ /* 0x000ee80000000800 */
[----:B------:R-:W-:Y:S04]  /*0730*/  LDS R25, [R16+0x100] ;  /* 0x0001000010197984 */ /* 0x000fe80000000800 */
[----:B------:R-:W-:Y:S01]  /*0740*/  LDS R26, [R16+0x1c0] ;  /* 0x0001c000101a7984 */ /* 0x000fe20000000800 */
[----:B0-----:R-:W-:-:S03]  /*0750*/  FFMA R27, R8, R27, R7 ;  /* 0x0000001b081b7223 */ /* 0x001fc60000000007 */
[----:B------:R-:W0:Y:S01]  /*0760*/  LDS.128 R4, [R2+0x10] ;  /* 0x0000100002047984 */ /* 0x000e220000000c00 */
[----:B-1----:R-:W-:-:S03]  /*0770*/  FFMA R8, R22, R9, R27 ;  /* 0x0000000916087223 */ /* 0x002fc6000000001b */
[----:B------:R-:W1:Y:S01]  /*0780*/  LDS R22, [R16+0x140] ;  /* 0x0001400010167984 */ /* 0x000e620000000800 */
[----:B--2---:R-:W-:-:S03]  /*0790*/  FFMA R9, R23, R10, R8 ;  /* 0x0000000a17097223 */ /* 0x004fc60000000008 */
[----:B------:R-:W2:Y:S01]  /*07a0*/  LDS R23, [R16+0x180] ;  /* 0x0001800010177984 */ /* 0x000ea20000000800 */
[----:B---3--:R-:W-:-:S03]  /*07b0*/  FFMA R9, R24, R11, R9 ;  /* 0x0000000b18097223 */ /* 0x008fc60000000009 */
[----:B------:R-:W-:Y:S01]  /*07c0*/  LDS R24, [R16+0x240] ;  /* 0x0002400010187984 */ /* 0x000fe20000000800 */
[----:B0-----:R-:W-:-:S03]  /*07d0*/  FFMA R27, R4, R25, R9 ;  /* 0x00000019041b7223 */ /* 0x001fc60000000009 */
[----:B------:R-:W-:Y:S04]  /*07e0*/  LDS R25, [R16+0x200] ;  /* 0x0002000010197984 */ /* 0x000fe80000000800 */
[----:B------:R-:W0:Y:S01]  /*07f0*/  LDS.128 R8, [R2+0x20] ;  /* 0x0000200002087984 */ /* 0x000e220000000c00 */
[----:B-1----:R-:W-:-:S04]  /*0800*/  FFMA R22, R22, R5, R27 ;  /* 0x0000000516167223 */ /* 0x002fc8000000001b */
[----:B--2---:R-:W-:Y:S02]  /*0810*/  FFMA R5, R23, R6, R22 ;  /* 0x0000000617057223 */ /* 0x004fe40000000016 */
[----:B------:R-:W1:Y:S02]  /*0820*/  LDS R23, [R16+0x280] ;  /* 0x0002800010177984 */ /* 0x000e640000000800 */
[----:B------:R-:W-:Y:S02]  /*0830*/  FFMA R5, R26, R7, R5 ;  /* 0x000000071a057223 */ /* 0x000fe40000000005 */
[----:B------:R-:W2:Y:S02]  /*0840*/  LDS R22, [R16+0x2c0] ;  /* 0x0002c00010167984 */ /* 0x000ea40000000800 */
[----:B0-----:R-:W-:Y:S02]  /*0850*/  FFMA R27, R8, R25, R5 ;  /* 0x00000019081b7223 */ /* 0x001fe40000000005 */
[----:B------:R-:W-:Y:S04]  /*0860*/  LDS R25, [R16+0x300] ;  /* 0x0003000010197984 */ /* 0x000fe80000000800 */
[----:B------:R-:W0:Y:S01]  /*0870*/  LDS.128 R4, [R2+0x30] ;  /* 0x0000300002047984 */ /* 0x000e220000000c00 */
[----:B------:R-:W-:-:S03]  /*0880*/  FFMA R24, R24, R9, R27 ;  /* 0x0000000918187223 */ /* 0x000fc6000000001b */
[----:B------:R-:W3:Y:S04]  /*0890*/  LDS R27, [R16+0x340] ;  /* 0x00034000101b7984 */ /* 0x000ee80000000800 */
[----:B------:R-:W4:Y:S04]  /*08a0*/  LDS R9, [R16+0x380] ;  /* 0x0003800010097984 */ /* 0x000f280000000800 */
[----:B------:R-:W5:Y:S01]  /*08b0*/  LDS R8, [R16+0x3c0] ;  /* 0x0003c00010087984 */ /* 0x000f620000000800 */
[----:B-1----:R-:W-:-:S04]  /*08c0*/  FFMA R23, R23, R10, R24 ;  /* 0x0000000a17177223 */ /* 0x002fc80000000018 */
[----:B--2---:R-:W-:-:S04]  /*08d0*/  FFMA R11, R22, R11, R23 ;  /* 0x0000000b160b7223 */ /* 0x004fc80000000017 */
[----:B0-----:R-:W-:-:S04]  /*08e0*/  FFMA R4, R4, R25, R11 ;  /* 0x0000001904047223 */ /* 0x001fc8000000000b */
[----:B---3--:R-:W-:-:S04]  /*08f0*/  FFMA R4, R27, R5, R4 ;  /* 0x000000051b047223 */ /* 0x008fc80000000004 */
[----:B----4-:R-:W-:Y:S01]  /*0900*/  FFMA R9, R9, R6, R4 ;  /* 0x0000000609097223 */ /* 0x010fe20000000004 */
[----:B------:R-:W-:-:S03]  /*0910*/  MOV R6, R12 ;  /* 0x0000000c00067202 */ /* 0x000fc60000000f00 */
[----:B-----5:R-:W-:Y:S01]  /*0920*/  FFMA R23, R8, R7, R9 ;  /* 0x0000000708177223 */ /* 0x020fe20000000009 */
[C---:B------:R-:W-:Y:S02]  /*0930*/  LEA R15, R6.reuse, R15, 0x5 ;  /* 0x0000000f060f7211 */ /* 0x040fe400078e28ff */
[----:B------:R-:W-:Y:S01]  /*0940*/  LEA R17, R6, R17, 0x5 ;  /* 0x0000001106117211 */ /* 0x000fe200078e28ff */
[----:B------:R-:W-:Y:S06]  /*0950*/  BAR.SYNC.DEFER_BLOCKING 0x0 ;  /* 0x0000000000007b1d */ /* 0x000fec0000010000 */
[----:B------:R-:W-:Y:S05]  /*0960*/  BRA.U UP0, `(.L_x_2) ;  /* 0xfffffff900507547 */ /* 0x000fea000b83ffff */
[----:B------:R-:W-:-:S04]  /*0970*/  USHF.L.U32 UR4, UR5, 0x4, URZ ;  /* 0x0000000405047899 */ /* 0x000fc800080006ff */
[----:B------:R-:W-:-:S12]  /*0980*/  ULOP3.LUT UR4, UR4, 0xffffffe0, URZ, 0xc0, !UPT ;  /* 0xffffffe004047892 */ /* 0x000fd8000f8ec0ff */
.L_x_1:
[----:B------:R-:W-:-:S09]  /*0990*/  ULOP3.LUT UP0, URZ, UR9, 0x10, URZ, 0xc0, !UPT ;  /* 0x0000001009ff7892 */ /* 0x000fd2000f80c0ff */
[----:B------:R-:W-:Y:S05]  /*09a0*/  BRA.U !UP0, `(.L_x_0) ;  /* 0x0000000108d07547 */ /* 0x000fea000b800000 */
[----:B------:R-:W-:Y:S02]  /*09b0*/  IADD3 R4, PT, PT, R13, UR4, RZ ;  /* 0x000000040d047c10 */ /* 0x000fe4000fffe0ff */
[----:B------:R-:W-:Y:S02]  /*09c0*/  CS2R R14, SRZ ;  /* 0x00000000000e7805 */ /* 0x000fe4000001ff00 */
[----:B------:R-:W-:Y:S01]  /*09d0*/  IADD3 R21, PT, PT, R21, UR4, RZ ;  /* 0x0000000415157c10 */ /* 0x000fe2000fffe0ff */
[----:B------:R-:W-:-:S03]  /*09e0*/  IMAD R5, R4, R6, R3 ;  /* 0x0000000604057224 */ /* 0x000fc600078e0203 */
[----:B------:R-:W-:Y:S02]  /*09f0*/  ISETP.GE.U32.AND P0, PT, R21, UR6, PT ;  /* 0x0000000615007c0c */ /* 0x000fe4000bf06070 */
[----:B------:R-:W-:-:S11]  /*0a00*/  ISETP.GE.U32.AND P1, PT, R5, R20, PT ;  /* 0x000000140500720c */ /* 0x000fd60003f26070 */
[----:B------:R-:W0:Y:S08]  /*0a10*/  @!P0 LDC.64 R8, c[0x0][0x380] ;  /* 0x0000e000ff088b82 */ /* 0x000e300000000a00 */
[----:B------:R-:W1:Y:S01]  /*0a20*/  @!P1 LDC.64 R12, c[0x0][0x388] ;  /* 0x0000e200ff0c9b82 */ /* 0x000e620000000a00 */
[----:B0-----:R-:W-:-:S05]  /*0a30*/  @!P0 IMAD.WIDE.U32 R8, R21, 0x4, R8 ;  /* 0x0000000415088825 */ /* 0x001fca00078e0008 */
[----:B------:R-:W2:Y:S01]  /*0a40*/  @!P0 LDG.E R14, desc[UR10][R8.64] ;  /* 0x0000000a080e8981 */ /* 0x000ea2000c1e1900 */
[----:B-1----:R-:W-:-:S05]  /*0a50*/  @!P1 IMAD.WIDE.U32 R12, R5, 0x4, R12 ;  /* 0x00000004050c9825 */ /* 0x002fca00078e000c */
[----:B------:R-:W3:Y:S04]  /*0a60*/  @!P1 LDG.E R15, desc[UR10][R12.64] ;  /* 0x0000000a0c0f9981 */ /* 0x000ee8000c1e1900 */
        /* <DEDUP_REMOVED lines=9> */
[----:B------:R-:W4:Y:S04]  /*0b00*/  LDS.128 R8, [R2+0x10] ;  /* 0x0000100002087984 */ /* 0x000f280000000c00 */
[----:B------:R-:W5:Y:S04]  /*0b10*/  LDS R24, [R16+0x140] ;  /* 0x0001400010187984 */ /* 0x000f680000000800 */
[----:B------:R-:W5:Y:S04]  /*0b20*/  LDS R19, [R16+0x180] ;  /* 0x0001800010137984 */ /* 0x000f680000000800 */
[----:B------:R-:W5:Y:S04]  /*0b30*/  LDS R18, [R16+0x1c0] ;  /* 0x0001c00010127984 */ /* 0x000f680000000800 */
[----:B------:R-:W-:Y:S04]  /*0b40*/  LDS R25, [R16+0x200] ;  /* 0x0002000010197984 */ /* 0x000fe80000000800 */
[----:B------:R-:W5:Y:S01]  /*0b50*/  LDS.128 R12, [R2+0x20] ;  /* 0x00002000020c7984 */ /* 0x000f620000000c00 */
[----:B0-----:R-:W-:-:S03]  /*0b60*/  FFMA R22, R4, R22, R23 ;  /* 0x0000001604167223 */ /* 0x001fc60000000017 */
[----:B------:R-:W0:Y:S01]  /*0b70*/  LDS R4, [R16+0x240] ;  /* 0x0002400010047984 */ /* 0x000e220000000800 */
[----:B-1----:R-:W-:-:S03]  /*0b80*/  FFMA R22, R27, R5, R22 ;  /* 0x000000051b167223 */ /* 0x002fc60000000016 */
[----:B------:R-:W1:Y:S01]  /*0b90*/  LDS R5, [R16+0x280] ;  /* 0x0002800010057984 */ /* 0x000e620000000800 */
[----:B--2---:R-:W-:-:S03]  /*0ba0*/  FFMA R21, R21, R6, R22 ;  /* 0x0000000615157223 */ /* 0x004fc60000000016 */
[----:B------:R-:W2:Y:S01]  /*0bb0*/  LDS R6, [R16+0x2c0] ;  /* 0x0002c00010067984 */ /* 0x000ea20000000800 */
[----:B---3--:R-:W-:-:S03]  /*0bc0*/  FFMA R27, R20, R7, R21 ;  /* 0x00000007141b7223 */ /* 0x008fc60000000015 */
[----:B------:R-:W-:Y:S04]  /*0bd0*/  LDS R7, [R16+0x300] ;  /* 0x0003000010077984 */ /* 0x000fe80000000800 */
[----:B------:R-:W3:Y:S01]  /*0be0*/  LDS.128 R20, [R2+0x30] ;  /* 0x0000300002147984 */ /* 0x000ee20000000c00 */
[----:B----4-:R-:W-:-:S03]  /*0bf0*/  FFMA R27, R8, R17, R27 ;  /* 0x00000011081b7223 */ /* 0x010fc6000000001b */
[----:B------:R-:W4:Y:S04]  /*0c00*/  LDS R26, [R16+0x340] ;  /* 0x00034000101a7984 */ /* 0x000f280000000800 */
[----:B------:R-:W4:Y:S01]  /*0c10*/  LDS R17, [R16+0x380] ;  /* 0x0003800010117984 */ /* 0x000f220000000800 */
[----:B-----5:R-:W-:-:S03]  /*0c20*/  FFMA R24, R24, R9, R27 ;  /* 0x0000000918187223 */ /* 0x020fc6000000001b */
[----:B------:R-:W5:Y:S01]  /*0c30*/  LDS R8, [R16+0x3c0] ;  /* 0x0003c00010087984 */ /* 0x000f620000000800 */
[----:B------:R-:W-:-:S04]  /*0c40*/  FFMA R19, R19, R10, R24 ;  /* 0x0000000a13137223 */ /* 0x000fc80000000018 */
[----:B------:R-:W-:-:S04]  /*0c50*/  FFMA R11, R18, R11, R19 ;  /* 0x0000000b120b7223 */ /* 0x000fc80000000013 */
[----:B------:R-:W-:-:S04]  /*0c60*/  FFMA R11, R12, R25, R11 ;  /* 0x000000190c0b7223 */ /* 0x000fc8000000000b */
[----:B0-----:R-:W-:-:S04]  /*0c70*/  FFMA R4, R4, R13, R11 ;  /* 0x0000000d04047223 */ /* 0x001fc8000000000b */
[----:B-1----:R-:W-:-:S04]  /*0c80*/  FFMA R5, R5, R14, R4 ;  /* 0x0000000e05057223 */ /* 0x002fc80000000004 */
[----:B--2---:R-:W-:-:S04]  /*0c90*/  FFMA R5, R6, R15, R5 ;  /* 0x0000000f06057223 */ /* 0x004fc80000000005 */
[----:B---3--:R-:W-:-:S04]  /*0ca0*/  FFMA R5, R20, R7, R5 ;  /* 0x0000000714057223 */ /* 0x008fc80000000005 */
[----:B----4-:R-:W-:-:S04]  /*0cb0*/  FFMA R26, R26, R21, R5 ;  /* 0x000000151a1a7223 */ /* 0x010fc80000000005 */
[----:B------:R-:W-:-:S04]  /*0cc0*/  FFMA R17, R17, R22, R26 ;  /* 0x0000001611117223 */ /* 0x000fc8000000001a */
[----:B-----5:R-:W-:Y:S01]  /*0cd0*/  FFMA R23, R8, R23, R17 ;  /* 0x0000001708177223 */ /* 0x020fe20000000011 */
[----:B------:R-:W-:Y:S06]  /*0ce0*/  BAR.SYNC.DEFER_BLOCKING 0x0 ;  /* 0x0000000000007b1d */ /* 0x000fec0000010000 */
.L_x_0:
[----:B------:R-:W0:Y:S01]  /*0cf0*/  LDCU UR4, c[0x0][0x3a0] ;  /* 0x00007400ff0477ac */ /* 0x000e220008000800 */
[----:B------:R-:W1:Y:S01]  /*0d00*/  LDCU UR5, c[0x0][0x398] ;  /* 0x00007300ff0577ac */ /* 0x000e620008000800 */
[----:B0-----:R-:W-:-:S04]  /*0d10*/  ISETP.GE.U32.AND P0, PT, R3, UR4, PT ;  /* 0x0000000403007c0c */ /* 0x001fc8000bf06070 */
[----:B-1----:R-:W-:-:S13]  /*0d20*/  ISETP.GE.U32.OR P0, PT, R0, UR5, P0 ;  /* 0x0000000500007c0c */ /* 0x002fda0008706470 */
[----:B------:R-:W-:Y:S05]  /*0d30*/  @P0 EXIT ;  /* 0x000000000000094d */ /* 0x000fea0003800000 */
[----:B------:R-:W0:Y:S01]  /*0d40*/  LDC.64 R4, c[0x0][0x390] ;  /* 0x0000e400ff047b82 */ /* 0x000e220000000a00 */
[----:B------:R-:W-:-:S04]  /*0d50*/  IMAD R3, R0, UR4, R3 ;  /* 0x0000000400037c24 */ /* 0x000fc8000f8e0203 */
[----:B0-----:R-:W-:-:S05]  /*0d60*/  IMAD.WIDE.U32 R2, R3, 0x4, R4 ;  /* 0x0000000403027825 */ /* 0x001fca00078e0004 */
[----:B------:R-:W-:Y:S01]  /*0d70*/  STG.E desc[UR10][R2.64], R23 ;  /* 0x0000001702007986 */ /* 0x000fe2000c10190a */
[----:B------:R-:W-:Y:S05]  /*0d80*/  EXIT ;  /* 0x000000000000794d */ /* 0x000fea0003800000 */
.L_x_3:
[----:B------:R-:W-:-:S00]  /*0d90*/  BRA `(.L_x_3) ;  /* 0xfffffffc00fc7947 */ /* 0x000fc0000383ffff */
[----:B------:R-:W-:-:S00]  /*0da0*/  NOP ;  /* 0x0000000000007918 */ /* 0x000fc00000000000 */
        /* <DEDUP_REMOVED lines=13> */
.L_x_4:


//--------------------- .nv.shared._Z17TiledMatmulKernelPfS_S_jjj --------------------------
	.section	.nv.shared._Z17TiledMatmulKernelPfS_S_jjj,"aw",@nobits
	.sectionflags	@""
	.align	4
.nv.shared._Z17TiledMatmulKernelPfS_S_jjj:
	.zero		3072


//--------------------- .nv.shared.reserved.0     --------------------------
	.section	.nv.shared.reserved.0,"aw",@nobits
	.weak		__nv_reservedSMEM_offset_0_alias
	.size		__nv_reservedSMEM_offset_0_alias, 0, 64
	.other		__nv_reservedSMEM_offset_0_alias,@"STO_CUDA_RESERVED_SHARED STV_DEFAULT"
__nv_reservedSMEM_offset_0_alias:
	.zero		0
	.zero		64


//--------------------- .nv.constant0._Z17TiledMatmulKernelPfS_S_jjj --------------------------
	.section	.nv.constant0._Z17TiledMatmulKernelPfS_S_jjj,"a",@progbits
	.sectionflags	@""
	.align	4
.nv.constant0._Z17TiledMatmulKernelPfS_S_jjj:
	.zero		932


//--------------------- SYMBOLS --------------------------

	.type		.nv.reservedSmem.offset0,@object
	.size		.nv.reservedSmem.offset0,0x4
	.type		.nv.reservedSmem.cap,@object
	.size		.nv.reservedSmem.cap,0x4
